//
// Generated by NVIDIA NVVM Compiler
//
// Compiler Build ID: CL-36424714
// Cuda compilation tools, release 13.0, V13.0.88
// Based on NVVM 20.0.0
//

.version 9.0
.target sm_100
.address_size 64

	// .globl	_Z12vectorAddGPUPfS_S_i

.visible .entry _Z12vectorAddGPUPfS_S_i(
	.param .u64 .ptr .align 1 _Z12vectorAddGPUPfS_S_i_param_0,
	.param .u64 .ptr .align 1 _Z12vectorAddGPUPfS_S_i_param_1,
	.param .u64 .ptr .align 1 _Z12vectorAddGPUPfS_S_i_param_2,
	.param .u32 _Z12vectorAddGPUPfS_S_i_param_3
)
{
	.reg .pred 	%p<2>;
	.reg .b32 	%r<6>;
	.reg .b32 	%f<4>;
	.reg .b64 	%rd<11>;

	ld.param.u64 	%rd1, [_Z12vectorAddGPUPfS_S_i_param_0];
	ld.param.u64 	%rd2, [_Z12vectorAddGPUPfS_S_i_param_1];
	ld.param.u64 	%rd3, [_Z12vectorAddGPUPfS_S_i_param_2];
	ld.param.u32 	%r2, [_Z12vectorAddGPUPfS_S_i_param_3];
	mov.u32 	%r3, %ctaid.x;
	mov.u32 	%r4, %ntid.x;
	mov.u32 	%r5, %tid.x;
	mad.lo.s32 	%r1, %r3, %r4, %r5;
	setp.ge.s32 	%p1, %r1, %r2;
	@%p1 bra 	$L__BB0_2;
	cvta.to.global.u64 	%rd4, %rd1;
	cvta.to.global.u64 	%rd5, %rd2;
	cvta.to.global.u64 	%rd6, %rd3;
	mul.wide.s32 	%rd7, %r1, 4;
	add.s64 	%rd8, %rd4, %rd7;
	ld.global.f32 	%f1, [%rd8];
	add.s64 	%rd9, %rd5, %rd7;
	ld.global.f32 	%f2, [%rd9];
	add.f32 	%f3, %f1, %f2;
	add.s64 	%rd10, %rd6, %rd7;
	st.global.f32 	[%rd10], %f3;
$L__BB0_2:
	ret;

}


// ===== COMPILED SASS (sm_100) =====

	.target	sm_100

	.elftype	@"ET_EXEC"


//--------------------- .note.nv.tkinfo           --------------------------
	.section	.note.nv.tkinfo,"",@"SHT_NOTE"
	.sectionflags	@"SHF_NOTE_NV_TKINFO"
	.tkinfo
        /*0018*/ 	.word	0x00000002
        /*0030*/ 	.string	""
        /*0030*/ 	.string	"ptxas"
        /*0030*/ 	.string	"Cuda compilation tools, release 13.0, V13.0.88"
        /*0030*/ 	.string	"Build cuda_13.0.r13.0/compiler.36424714_0"
        /*0030*/ 	.string	"-arch sm_100 -m 64 "



//--------------------- .note.nv.cuinfo           --------------------------
	.section	.note.nv.cuinfo,"",@"SHT_NOTE"
	.sectionflags	@"SHF_NOTE_NV_CUINFO"
        /*0018*/ 	.short	0x0002
        /*001a*/ 	.short	0x0064
        /*001c*/ 	.short	0x0082
	.zero		2


//--------------------- .nv.info                  --------------------------
	.section	.nv.info,"",@"SHT_CUDA_INFO"
	.align	4


	//----- nvinfo : EIATTR_REGCOUNT
	.align		4
        /*0000*/ 	.byte	0x04, 0x2f
        /*0002*/ 	.short	(.L_1 - .L_0)
	.align		4
.L_0:
        /*0004*/ 	.word	index@(_Z12vectorAddGPUPfS_S_i)
        /*0008*/ 	.word	0x0000000c


	//----- nvinfo : EIATTR_FRAME_SIZE
	.align		4
.L_1:
        /*000c*/ 	.byte	0x04, 0x11
        /*000e*/ 	.short	(.L_3 - .L_2)
	.align		4
.L_2:
        /*0010*/ 	.word	index@(_Z12vectorAddGPUPfS_S_i)
        /*0014*/ 	.word	0x00000000


	//----- nvinfo : EIATTR_MIN_STACK_SIZE
	.align		4
.L_3:
        /*0018*/ 	.byte	0x04, 0x12
        /*001a*/ 	.short	(.L_5 - .L_4)
	.align		4
.L_4:
        /*001c*/ 	.word	index@(_Z12vectorAddGPUPfS_S_i)
        /*0020*/ 	.word	0x00000000
.L_5:


//--------------------- .nv.compat                --------------------------
	.section	.nv.compat,"",@"SHT_CUDA_COMPAT_INFO"
	.align	4
        /*0000*/ 	.byte	0x02, 0x09, 0x00, 0x00, 0x02, 0x02, 0x01, 0x00, 0x02, 0x05, 0x05, 0x00, 0x03, 0x07, 0x01, 0x01
        /*0010*/ 	.byte	0x02, 0x03, 0x00, 0x00, 0x02, 0x06, 0x01, 0x00, 0x04, 0x0b, 0x08, 0x00, 0x09, 0x00, 0x00, 0x00
        /*0020*/ 	.byte	0x00, 0x00, 0x00, 0x00


//--------------------- .nv.info._Z12vectorAddGPUPfS_S_i --------------------------
	.section	.nv.info._Z12vectorAddGPUPfS_S_i,"",@"SHT_CUDA_INFO"
	.sectionflags	@""
	.align	4


	//----- nvinfo : EIATTR_CUDA_API_VERSION
	.align		4
        /*0000*/ 	.byte	0x04, 0x37
        /*0002*/ 	.short	(.L_7 - .L_6)
.L_6:
        /*0004*/ 	.word	0x00000082


	//----- nvinfo : EIATTR_KPARAM_INFO
	.align		4
.L_7:
        /*0008*/ 	.byte	0x04, 0x17
        /*000a*/ 	.short	(.L_9 - .L_8)
.L_8:
        /*000c*/ 	.word	0x00000000
        /*0010*/ 	.short	0x0003
        /*0012*/ 	.short	0x0018
        /*0014*/ 	.byte	0x00, 0xf0, 0x11, 0x00


	//----- nvinfo : EIATTR_KPARAM_INFO
	.align		4
.L_9:
        /*0018*/ 	.byte	0x04, 0x17
        /*001a*/ 	.short	(.L_11 - .L_10)
.L_10:
        /*001c*/ 	.word	0x00000000
        /*0020*/ 	.short	0x0002
        /*0022*/ 	.short	0x0010
        /*0024*/ 	.byte	0x00, 0xf5, 0x21, 0x00


	//----- nvinfo : EIATTR_KPARAM_INFO
	.align		4
.L_11:
        /*0028*/ 	.byte	0x04, 0x17
        /*002a*/ 	.short	(.L_13 - .L_12)
.L_12:
        /*002c*/ 	.word	0x00000000
        /*0030*/ 	.short	0x0001
        /*0032*/ 	.short	0x0008
        /*0034*/ 	.byte	0x00, 0xf5, 0x21, 0x00


	//----- nvinfo : EIATTR_KPARAM_INFO
	.align		4
.L_13:
        /*0038*/ 	.byte	0x04, 0x17
        /*003a*/ 	.short	(.L_15 - .L_14)
.L_14:
        /*003c*/ 	.word	0x00000000
        /*0040*/ 	.short	0x0000
        /*0042*/ 	.short	0x0000
        /*0044*/ 	.byte	0x00, 0xf5, 0x21, 0x00


	//----- nvinfo : EIATTR_SPARSE_MMA_MASK
	.align		4
.L_15:
        /*0048*/ 	.byte	0x03, 0x50
        /*004a*/ 	.short	0x0000


	//----- nvinfo : EIATTR_MAXREG_COUNT
	.align		4
        /*004c*/ 	.byte	0x03, 0x1b
        /*004e*/ 	.short	0x00ff


	//----- nvinfo : EIATTR_MERCURY_ISA_VERSION
	.align		4
        /*0050*/ 	.byte	0x03, 0x5f
        /*0052*/ 	.short	0x0101


	//----- nvinfo : EIATTR_VRC_CTA_INIT_COUNT
	.align		4
        /*0054*/ 	.byte	0x02, 0x4a
	.zero		1
	.zero		1


	//----- nvinfo : EIATTR_EXIT_INSTR_OFFSETS
	.align		4
        /*0058*/ 	.byte	0x04, 0x1c
        /*005a*/ 	.short	(.L_17 - .L_16)


	//   ....[0]....
.L_16:
        /*005c*/ 	.word	0x00000070


	//   ....[1]....
        /*0060*/ 	.word	0x00000130


	//----- nvinfo : EIATTR_CBANK_PARAM_SIZE
	.align		4
.L_17:
        /*0064*/ 	.byte	0x03, 0x19
        /*0066*/ 	.short	0x001c


	//----- nvinfo : EIATTR_PARAM_CBANK
	.align		4
        /*0068*/ 	.byte	0x04, 0x0a
        /*006a*/ 	.short	(.L_19 - .L_18)
	.align		4
.L_18:
        /*006c*/ 	.word	index@(.nv.constant0._Z12vectorAddGPUPfS_S_i)
        /*0070*/ 	.short	0x0380
        /*0072*/ 	.short	0x001c


	//----- nvinfo : EIATTR_SW_WAR
	.align		4
.L_19:
        /*0074*/ 	.byte	0x04, 0x36
        /*0076*/ 	.short	(.L_21 - .L_20)
.L_20:
        /*0078*/ 	.word	0x00000008
.L_21:


//--------------------- .nv.callgraph             --------------------------
	.section	.nv.callgraph,"",@"SHT_CUDA_CALLGRAPH"
	.align	4
	.sectionentsize	8
	.align		4
        /*0000*/ 	.word	0x00000000
	.align		4
        /*0004*/ 	.word	0xffffffff
	.align		4
        /*0008*/ 	.word	0x00000000
	.align		4
        /*000c*/ 	.word	0xfffffffe
	.align		4
        /*0010*/ 	.word	0x00000000
	.align		4
        /*0014*/ 	.word	0xfffffffd
	.align		4
        /*0018*/ 	.word	0x00000000
	.align		4
        /*001c*/ 	.word	0xfffffffc


//--------------------- .text._Z12vectorAddGPUPfS_S_i --------------------------
	.section	.text._Z12vectorAddGPUPfS_S_i,"ax",@progbits
	.align	128
        .global         _Z12vectorAddGPUPfS_S_i
        .type           _Z12vectorAddGPUPfS_S_i,@function
        .size           _Z12vectorAddGPUPfS_S_i,(.L_x_1 - _Z12vectorAddGPUPfS_S_i)
        .other          _Z12vectorAddGPUPfS_S_i,@"STO_CUDA_ENTRY STV_DEFAULT"
_Z12vectorAddGPUPfS_S_i:
.text._Z12vectorAddGPUPfS_S_i:
[----:B------:R-:W-:Y:S01]  /*0000*/  LDC R1, c[0x0][0x37c] ;  /* 0x0000df00ff017b82 */ /* 0x000fe20000000800 */
[----:B------:R-:W0:Y:S07]  /*0010*/  S2R R0, SR_TID.X ;  /* 0x0000000000007919 */ /* 0x000e2e0000002100 */
[----:B------:R-:W0:Y:S01]  /*0020*/  S2UR UR4, SR_CTAID.X ;  /* 0x00000000000479c3 */ /* 0x000e220000002500 */
[----:B------:R-:W1:Y:S07]  /*0030*/  LDCU UR5, c[0x0][0x398] ;  /* 0x00007300ff0577ac */ /* 0x000e6e0008000800 */
[----:B------:R-:W0:Y:S02]  /*0040*/  LDC R9, c[0x0][0x360] ;  /* 0x0000d800ff097b82 */ /* 0x000e240000000800 */
[----:B0-----:R-:W-:-:S05]  /*0050*/  IMAD R9, R9, UR4, R0 ;  /* 0x0000000409097c24 */ /* 0x001fca000f8e0200 */
[----:B-1----:R-:W-:-:S13]  /*0060*/  ISETP.GE.AND P0, PT, R9, UR5, PT ;  /* 0x0000000509007c0c */ /* 0x002fda000bf06270 */
[----:B------:R-:W-:Y:S05]  /*0070*/  @P0 EXIT ;  /* 0x000000000000094d */ /* 0x000fea0003800000 */
[----:B------:R-:W0:Y:S01]  /*0080*/  LDC.64 R2, c[0x0][0x380] ;  /* 0x0000e000ff027b82 */ /* 0x000e220000000a00 */
[----:B------:R-:W1:Y:S07]  /*0090*/  LDCU.64 UR4, c[0x0][0x358] ;  /* 0x00006b00ff0477ac */ /* 0x000e6e0008000a00 */
[----:B------:R-:W2:Y:S08]  /*00a0*/  LDC.64 R4, c[0x0][0x388] ;  /* 0x0000e200ff047b82 */ /* 0x000eb00000000a00 */
[----:B------:R-:W3:Y:S01]  /*00b0*/  LDC.64 R6, c[0x0][0x390] ;  /* 0x0000e400ff067b82 */ /* 0x000ee20000000a00 */
[----:B0-----:R-:W-:-:S06]  /*00c0*/  IMAD.WIDE R2, R9, 0x4, R2 ;  /* 0x0000000409027825 */ /* 0x001fcc00078e0202 */
[----:B-1----:R-:W4:Y:S01]  /*00d0*/  LDG.E R2, desc[UR4][R2.64] ;  /* 0x0000000402027981 */ /* 0x002f22000c1e1900 */
[----:B--2---:R-:W-:-:S06]  /*00e0*/  IMAD.WIDE R4, R9, 0x4, R4 ;  /* 0x0000000409047825 */ /* 0x004fcc00078e0204 */
[----:B------:R-:W4:Y:S01]  /*00f0*/  LDG.E R5, desc[UR4][R4.64] ;  /* 0x0000000404057981 */ /* 0x000f22000c1e1900 */
[----:B---3--:R-:W-:-:S04]  /*0100*/  IMAD.WIDE R6, R9, 0x4, R6 ;  /* 0x0000000409067825 */ /* 0x008fc800078e0206 */
[----:B----4-:R-:W-:-:S05]  /*0110*/  FADD R9, R2, R5 ;  /* 0x0000000502097221 */ /* 0x010fca0000000000 */
[----:B------:R-:W-:Y:S01]  /*0120*/  STG.E desc[UR4][R6.64], R9 ;  /* 0x0000000906007986 */ /* 0x000fe2000c101904 */
[----:B------:R-:W-:Y:S05]  /*0130*/  EXIT ;  /* 0x000000000000794d */ /* 0x000fea0003800000 */
.L_x_0:
[----:B------:R-:W-:-:S00]  /*0140*/  BRA `(.L_x_0) ;  /* 0xfffffffc00fc7947 */ /* 0x000fc0000383ffff */
[----:B------:R-:W-:-:S00]  /*0150*/  NOP ;  /* 0x0000000000007918 */ /* 0x000fc00000000000 */
        /* <DEDUP_REMOVED lines=10> */
.L_x_1:


//--------------------- .nv.shared.reserved.0     --------------------------
	.section	.nv.shared.reserved.0,"aw",@nobits
	.weak		__nv_reservedSMEM_offset_0_alias
	.size		__nv_reservedSMEM_offset_0_alias, 0, 64
	.other		__nv_reservedSMEM_offset_0_alias,@"STO_CUDA_RESERVED_SHARED STV_DEFAULT"
__nv_reservedSMEM_offset_0_alias:
	.zero		0
	.zero		64


//--------------------- .nv.constant0._Z12vectorAddGPUPfS_S_i --------------------------
	.section	.nv.constant0._Z12vectorAddGPUPfS_S_i,"a",@progbits
	.sectionflags	@""
	.align	4
.nv.constant0._Z12vectorAddGPUPfS_S_i:
	.zero		924


//--------------------- SYMBOLS --------------------------

	.type		.nv.reservedSmem.offset0,@object
	.size		.nv.reservedSmem.offset0,0x4
